//
// Generated by NVIDIA NVVM Compiler
//
// Compiler Build ID: CL-36424714
// Cuda compilation tools, release 13.0, V13.0.88
// Based on NVVM 20.0.0
//

.version 9.0
.target sm_100
.address_size 64

	// .globl	_Z7runningPby

.visible .entry _Z7runningPby(
	.param .u64 .ptr .align 1 _Z7runningPby_param_0,
	.param .u64 _Z7runningPby_param_1
)
{
	.reg .pred 	%p<7>;
	.reg .b16 	%rs<3>;
	.reg .b32 	%r<5>;
	.reg .b64 	%rd<22>;

	ld.param.u64 	%rd13, [_Z7runningPby_param_0];
	ld.param.u64 	%rd12, [_Z7runningPby_param_1];
	cvta.to.global.u64 	%rd1, %rd13;
	mov.u32 	%r1, %ctaid.x;
	mov.u32 	%r2, %tid.x;
	shl.b32 	%r3, %r1, 10;
	or.b32  	%r4, %r3, %r2;
	cvt.u64.u32 	%rd18, %r4;
	setp.le.u64 	%p1, %rd12, %rd18;
	@%p1 bra 	$L__BB0_5;
$L__BB0_1:
	add.s64 	%rd14, %rd1, %rd18;
	ld.global.u8 	%rs1, [%rd14];
	setp.ne.s16 	%p2, %rs1, 1;
	mul.lo.s64 	%rd19, %rd18, 5;
	setp.ge.u64 	%p3, %rd19, %rd12;
	or.pred  	%p4, %p2, %p3;
	@%p4 bra 	$L__BB0_4;
	mov.b64 	%rd21, 5;
	mov.b64 	%rd20, 2;
$L__BB0_3:
	add.s64 	%rd17, %rd1, %rd19;
	mov.b16 	%rs2, 0;
	st.global.u8 	[%rd17], %rs2;
	add.s64 	%rd21, %rd20, %rd21;
	sub.s64 	%rd20, 6, %rd20;
	mul.lo.s64 	%rd19, %rd21, %rd18;
	setp.lt.u64 	%p5, %rd19, %rd12;
	@%p5 bra 	$L__BB0_3;
$L__BB0_4:
	add.s64 	%rd18, %rd18, 184320;
	setp.lt.u64 	%p6, %rd18, %rd12;
	@%p6 bra 	$L__BB0_1;
$L__BB0_5:
	ret;

}


// ===== COMPILED SASS (sm_100) =====

	.target	sm_100

	.elftype	@"ET_EXEC"


//--------------------- .note.nv.tkinfo           --------------------------
	.section	.note.nv.tkinfo,"",@"SHT_NOTE"
	.sectionflags	@"SHF_NOTE_NV_TKINFO"
	.tkinfo
        /*0018*/ 	.word	0x00000002
        /*0030*/ 	.string	""
        /*0030*/ 	.string	"ptxas"
        /*0030*/ 	.string	"Cuda compilation tools, release 13.0, V13.0.88"
        /*0030*/ 	.string	"Build cuda_13.0.r13.0/compiler.36424714_0"
        /*0030*/ 	.string	"-arch sm_100 -m 64 "



//--------------------- .note.nv.cuinfo           --------------------------
	.section	.note.nv.cuinfo,"",@"SHT_NOTE"
	.sectionflags	@"SHF_NOTE_NV_CUINFO"
        /*0018*/ 	.short	0x0002
        /*001a*/ 	.short	0x0064
        /*001c*/ 	.short	0x0082
	.zero		2


//--------------------- .nv.info                  --------------------------
	.section	.nv.info,"",@"SHT_CUDA_INFO"
	.align	4


	//----- nvinfo : EIATTR_REGCOUNT
	.align		4
        /*0000*/ 	.byte	0x04, 0x2f
        /*0002*/ 	.short	(.L_1 - .L_0)
	.align		4
.L_0:
        /*0004*/ 	.word	index@(_Z7runningPby)
        /*0008*/ 	.word	0x00000015


	//----- nvinfo : EIATTR_FRAME_SIZE
	.align		4
.L_1:
        /*000c*/ 	.byte	0x04, 0x11
        /*000e*/ 	.short	(.L_3 - .L_2)
	.align		4
.L_2:
        /*0010*/ 	.word	index@(_Z7runningPby)
        /*0014*/ 	.word	0x00000000


	//----- nvinfo : EIATTR_MIN_STACK_SIZE
	.align		4
.L_3:
        /*0018*/ 	.byte	0x04, 0x12
        /*001a*/ 	.short	(.L_5 - .L_4)
	.align		4
.L_4:
        /*001c*/ 	.word	index@(_Z7runningPby)
        /*0020*/ 	.word	0x00000000
.L_5:


//--------------------- .nv.compat                --------------------------
	.section	.nv.compat,"",@"SHT_CUDA_COMPAT_INFO"
	.align	4
        /*0000*/ 	.byte	0x02, 0x09, 0x00, 0x00, 0x02, 0x02, 0x01, 0x00, 0x02, 0x05, 0x05, 0x00, 0x03, 0x07, 0x01, 0x01
        /*0010*/ 	.byte	0x02, 0x03, 0x00, 0x00, 0x02, 0x06, 0x01, 0x00, 0x04, 0x0b, 0x08, 0x00, 0x09, 0x00, 0x00, 0x00
        /*0020*/ 	.byte	0x00, 0x00, 0x00, 0x00


//--------------------- .nv.info._Z7runningPby    --------------------------
	.section	.nv.info._Z7runningPby,"",@"SHT_CUDA_INFO"
	.sectionflags	@""
	.align	4


	//----- nvinfo : EIATTR_CUDA_API_VERSION
	.align		4
        /*0000*/ 	.byte	0x04, 0x37
        /*0002*/ 	.short	(.L_7 - .L_6)
.L_6:
        /*0004*/ 	.word	0x00000082


	//----- nvinfo : EIATTR_KPARAM_INFO
	.align		4
.L_7:
        /*0008*/ 	.byte	0x04, 0x17
        /*000a*/ 	.short	(.L_9 - .L_8)
.L_8:
        /*000c*/ 	.word	0x00000000
        /*0010*/ 	.short	0x0001
        /*0012*/ 	.short	0x0008
        /*0014*/ 	.byte	0x00, 0xf0, 0x21, 0x00


	//----- nvinfo : EIATTR_KPARAM_INFO
	.align		4
.L_9:
        /*0018*/ 	.byte	0x04, 0x17
        /*001a*/ 	.short	(.L_11 - .L_10)
.L_10:
        /*001c*/ 	.word	0x00000000
        /*0020*/ 	.short	0x0000
        /*0022*/ 	.short	0x0000
        /*0024*/ 	.byte	0x00, 0xf5, 0x21, 0x00


	//----- nvinfo : EIATTR_SPARSE_MMA_MASK
	.align		4
.L_11:
        /*0028*/ 	.byte	0x03, 0x50
        /*002a*/ 	.short	0x0000


	//----- nvinfo : EIATTR_MAXREG_COUNT
	.align		4
        /*002c*/ 	.byte	0x03, 0x1b
        /*002e*/ 	.short	0x00ff


	//----- nvinfo : EIATTR_MERCURY_ISA_VERSION
	.align		4
        /*0030*/ 	.byte	0x03, 0x5f
        /*0032*/ 	.short	0x0101


	//----- nvinfo : EIATTR_VRC_CTA_INIT_COUNT
	.align		4
        /*0034*/ 	.byte	0x02, 0x4a
	.zero		1
	.zero		1


	//----- nvinfo : EIATTR_EXIT_INSTR_OFFSETS
	.align		4
        /*0038*/ 	.byte	0x04, 0x1c
        /*003a*/ 	.short	(.L_13 - .L_12)


	//   ....[0]....
.L_12:
        /*003c*/ 	.word	0x00000080


	//   ....[1]....
        /*0040*/ 	.word	0x00000350


	//----- nvinfo : EIATTR_CRS_STACK_SIZE
	.align		4
.L_13:
        /*0044*/ 	.byte	0x04, 0x1e
        /*0046*/ 	.short	(.L_15 - .L_14)
.L_14:
        /*0048*/ 	.word	0x00000000


	//----- nvinfo : EIATTR_CBANK_PARAM_SIZE
	.align		4
.L_15:
        /*004c*/ 	.byte	0x03, 0x19
        /*004e*/ 	.short	0x0010


	//----- nvinfo : EIATTR_PARAM_CBANK
	.align		4
        /*0050*/ 	.byte	0x04, 0x0a
        /*0052*/ 	.short	(.L_17 - .L_16)
	.align		4
.L_16:
        /*0054*/ 	.word	index@(.nv.constant0._Z7runningPby)
        /*0058*/ 	.short	0x0380
        /*005a*/ 	.short	0x0010


	//----- nvinfo : EIATTR_SW_WAR
	.align		4
.L_17:
        /*005c*/ 	.byte	0x04, 0x36
        /*005e*/ 	.short	(.L_19 - .L_18)
.L_18:
        /*0060*/ 	.word	0x00000008
.L_19:


//--------------------- .nv.callgraph             --------------------------
	.section	.nv.callgraph,"",@"SHT_CUDA_CALLGRAPH"
	.align	4
	.sectionentsize	8
	.align		4
        /*0000*/ 	.word	0x00000000
	.align		4
        /*0004*/ 	.word	0xffffffff
	.align		4
        /*0008*/ 	.word	0x00000000
	.align		4
        /*000c*/ 	.word	0xfffffffe
	.align		4
        /*0010*/ 	.word	0x00000000
	.align		4
        /*0014*/ 	.word	0xfffffffd
	.align		4
        /*0018*/ 	.word	0x00000000
	.align		4
        /*001c*/ 	.word	0xfffffffc


//--------------------- .text._Z7runningPby       --------------------------
	.section	.text._Z7runningPby,"ax",@progbits
	.align	128
        .global         _Z7runningPby
        .type           _Z7runningPby,@function
        .size           _Z7runningPby,(.L_x_5 - _Z7runningPby)
        .other          _Z7runningPby,@"STO_CUDA_ENTRY STV_DEFAULT"
_Z7runningPby:
.text._Z7runningPby:
[----:B------:R-:W-:Y:S01]  /*0000*/  LDC R1, c[0x0][0x37c] ;  /* 0x0000df00ff017b82 */ /* 0x000fe20000000800 */
[----:B------:R-:W0:Y:S07]  /*0010*/  S2R R0, SR_TID.X ;  /* 0x0000000000007919 */ /* 0x000e2e0000002100 */
[----:B------:R-:W1:Y:S01]  /*0020*/  S2UR UR4, SR_CTAID.X ;  /* 0x00000000000479c3 */ /* 0x000e620000002500 */
[----:B------:R-:W2:Y:S01]  /*0030*/  LDCU.64 UR6, c[0x0][0x388] ;  /* 0x00007100ff0677ac */ /* 0x000ea20008000a00 */
[----:B-1----:R-:W-:-:S06]  /*0040*/  USHF.L.U32 UR4, UR4, 0xa, URZ ;  /* 0x0000000a04047899 */ /* 0x002fcc00080006ff */
[----:B0-----:R-:W-:-:S04]  /*0050*/  LOP3.LUT R0, R0, UR4, RZ, 0xfc, !PT ;  /* 0x0000000400007c12 */ /* 0x001fc8000f8efcff */
[----:B--2---:R-:W-:-:S04]  /*0060*/  ISETP.GE.U32.AND P0, PT, R0, UR6, PT ;  /* 0x0000000600007c0c */ /* 0x004fc8000bf06070 */
[----:B------:R-:W-:-:S13]  /*0070*/  ISETP.GE.U32.AND.EX P0, PT, RZ, UR7, PT, P0 ;  /* 0x00000007ff007c0c */ /* 0x000fda000bf06100 */
[----:B------:R-:W-:Y:S05]  /*0080*/  @P0 EXIT ;  /* 0x000000000000094d */ /* 0x000fea0003800000 */
[----:B------:R-:W0:Y:S01]  /*0090*/  LDC.64 R14, c[0x0][0x358] ;  /* 0x0000d600ff0e7b82 */ /* 0x000e220000000a00 */
[----:B------:R-:W-:Y:S02]  /*00a0*/  IMAD.MOV.U32 R16, RZ, RZ, R0 ;  /* 0x000000ffff107224 */ /* 0x000fe400078e0000 */
[----:B------:R-:W-:-:S07]  /*00b0*/  IMAD.MOV.U32 R18, RZ, RZ, RZ ;  /* 0x000000ffff127224 */ /* 0x000fce00078e00ff */
.L_x_3:
[----:B------:R-:W1:Y:S01]  /*00c0*/  LDC.64 R2, c[0x0][0x380] ;  /* 0x0000e000ff027b82 */ /* 0x000e620000000a00 */
[----:B0-----:R-:W-:Y:S02]  /*00d0*/  R2UR UR4, R14 ;  /* 0x000000000e0472ca */ /* 0x001fe400000e0000 */
[----:B------:R-:W-:-:S05]  /*00e0*/  R2UR UR5, R15 ;  /* 0x000000000f0572ca */ /* 0x000fca00000e0000 */
[----:B------:R-:W0:Y:S01]  /*00f0*/  LDC.64 R4, c[0x0][0x388] ;  /* 0x0000e200ff047b82 */ /* 0x000e220000000a00 */
[----:B-1----:R-:W-:-:S05]  /*0100*/  IADD3 R6, P0, PT, R16, R2, RZ ;  /* 0x0000000210067210 */ /* 0x002fca0007f1e0ff */
[----:B------:R-:W-:-:S05]  /*0110*/  IMAD.X R7, R18, 0x1, R3, P0 ;  /* 0x0000000112077824 */ /* 0x000fca00000e0603 */
[----:B------:R-:W2:Y:S01]  /*0120*/  LDG.E.U8 R6, desc[UR4][R6.64] ;  /* 0x0000000406067981 */ /* 0x000ea2000c1e1100 */
[----:B------:R-:W-:Y:S01]  /*0130*/  IMAD R11, R18, 0x5, RZ ;  /* 0x00000005120b7824 */ /* 0x000fe200078e02ff */
[----:B------:R-:W-:Y:S01]  /*0140*/  BSSY.RECONVERGENT B0, `(.L_x_0) ;  /* 0x000001b000007945 */ /* 0x000fe20003800200 */
[----:B------:R-:W-:-:S04]  /*0150*/  IMAD.WIDE.U32 R8, R16, 0x5, RZ ;  /* 0x0000000510087825 */ /* 0x000fc800078e00ff */
[----:B------:R-:W-:Y:S01]  /*0160*/  IMAD.IADD R12, R9, 0x1, R11 ;  /* 0x00000001090c7824 */ /* 0x000fe200078e020b */
[----:B0-----:R-:W-:-:S04]  /*0170*/  ISETP.GE.U32.AND P0, PT, R8, R4, PT ;  /* 0x000000040800720c */ /* 0x001fc80003f06070 */
[----:B------:R-:W-:-:S04]  /*0180*/  ISETP.GE.U32.AND.EX P0, PT, R12, R5, PT, P0 ;  /* 0x000000050c00720c */ /* 0x000fc80003f06100 */
[----:B--2---:R-:W-:-:S13]  /*0190*/  ISETP.NE.OR P0, PT, R6, 0x1, P0 ;  /* 0x000000010600780c */ /* 0x004fda0000705670 */
[----:B------:R-:W-:Y:S05]  /*01a0*/  @P0 BRA `(.L_x_1) ;  /* 0x0000000000500947 */ /* 0x000fea0003800000 */
[----:B------:R-:W-:Y:S02]  /*01b0*/  IMAD.MOV.U32 R11, RZ, RZ, 0x5 ;  /* 0x00000005ff0b7424 */ /* 0x000fe400078e00ff */
[----:B------:R-:W-:Y:S02]  /*01c0*/  IMAD.MOV.U32 R13, RZ, RZ, RZ ;  /* 0x000000ffff0d7224 */ /* 0x000fe400078e00ff */
[----:B------:R-:W-:Y:S02]  /*01d0*/  IMAD.MOV.U32 R0, RZ, RZ, 0x2 ;  /* 0x00000002ff007424 */ /* 0x000fe400078e00ff */
[----:B------:R-:W-:-:S07]  /*01e0*/  IMAD.MOV.U32 R10, RZ, RZ, RZ ;  /* 0x000000ffff0a7224 */ /* 0x000fce00078e00ff */
.L_x_2:
[----:B------:R-:W-:Y:S02]  /*01f0*/  IADD3 R11, P1, PT, R11, R0, RZ ;  /* 0x000000000b0b7210 */ /* 0x000fe40007f3e0ff */
[----:B------:R-:W-:Y:S02]  /*0200*/  IADD3 R6, P0, PT, R8, R2, RZ ;  /* 0x0000000208067210 */ /* 0x000fe40007f1e0ff */
[----:B------:R-:W-:Y:S01]  /*0210*/  R2UR UR4, R14 ;  /* 0x000000000e0472ca */ /* 0x000fe200000e0000 */
[----:B------:R-:W-:Y:S01]  /*0220*/  IMAD.X R13, R13, 0x1, R10, P1 ;  /* 0x000000010d0d7824 */ /* 0x000fe200008e060a */
[----:B------:R-:W-:Y:S01]  /*0230*/  R2UR UR5, R15 ;  /* 0x000000000f0572ca */ /* 0x000fe200000e0000 */
[----:B------:R-:W-:Y:S01]  /*0240*/  IMAD.X R7, R12, 0x1, R3, P0 ;  /* 0x000000010c077824 */ /* 0x000fe200000e0603 */
[----:B------:R-:W-:Y:S01]  /*0250*/  IADD3 R0, P1, PT, -R0, 0x6, RZ ;  /* 0x0000000600007810 */ /* 0x000fe20007f3e1ff */
[-C--:B------:R-:W-:Y:S02]  /*0260*/  IMAD R12, R13, R16.reuse, RZ ;  /* 0x000000100d0c7224 */ /* 0x080fe400078e02ff */
[----:B------:R-:W-:-:S04]  /*0270*/  IMAD.WIDE.U32 R8, R11, R16, RZ ;  /* 0x000000100b087225 */ /* 0x000fc800078e00ff */
[----:B------:R-:W-:Y:S01]  /*0280*/  IMAD R17, R18, R11, R12 ;  /* 0x0000000b12117224 */ /* 0x000fe200078e020c */
[----:B------:R-:W-:Y:S01]  /*0290*/  ISETP.GE.U32.AND P0, PT, R8, R4, PT ;  /* 0x000000040800720c */ /* 0x000fe20003f06070 */
[----:B------:R-:W-:Y:S02]  /*02a0*/  IMAD.X R10, RZ, RZ, ~R10, P1 ;  /* 0x000000ffff0a7224 */ /* 0x000fe400008e0e0a */
[----:B------:R-:W-:Y:S01]  /*02b0*/  IMAD.IADD R12, R9, 0x1, R17 ;  /* 0x00000001090c7824 */ /* 0x000fe200078e0211 */
[----:B------:R0:W-:Y:S04]  /*02c0*/  STG.E.U8 desc[UR4][R6.64], RZ ;  /* 0x000000ff06007986 */ /* 0x0001e8000c101104 */
[----:B------:R-:W-:-:S13]  /*02d0*/  ISETP.GE.U32.AND.EX P0, PT, R12, R5, PT, P0 ;  /* 0x000000050c00720c */ /* 0x000fda0003f06100 */
[----:B0-----:R-:W-:Y:S05]  /*02e0*/  @!P0 BRA `(.L_x_2) ;  /* 0xfffffffc00c08947 */ /* 0x001fea000383ffff */
.L_x_1:
[----:B------:R-:W-:Y:S05]  /*02f0*/  BSYNC.RECONVERGENT B0 ;  /* 0x0000000000007941 */ /* 0x000fea0003800200 */
.L_x_0:
[----:B------:R-:W-:-:S04]  /*0300*/  IADD3 R16, P1, PT, R16, 0x2d000, RZ ;  /* 0x0002d00010107810 */ /* 0x000fc80007f3e0ff */
[----:B------:R-:W-:Y:S01]  /*0310*/  ISETP.GE.U32.AND P0, PT, R16, R4, PT ;  /* 0x000000041000720c */ /* 0x000fe20003f06070 */
[----:B------:R-:W-:-:S05]  /*0320*/  IMAD.X R18, RZ, RZ, R18, P1 ;  /* 0x000000ffff127224 */ /* 0x000fca00008e0612 */
[----:B------:R-:W-:-:S13]  /*0330*/  ISETP.GE.U32.AND.EX P0, PT, R18, R5, PT, P0 ;  /* 0x000000051200720c */ /* 0x000fda0003f06100 */
[----:B------:R-:W-:Y:S05]  /*0340*/  @!P0 BRA `(.L_x_3) ;  /* 0xfffffffc005c8947 */ /* 0x000fea000383ffff */
[----:B------:R-:W-:Y:S05]  /*0350*/  EXIT ;  /* 0x000000000000794d */ /* 0x000fea0003800000 */
.L_x_4:
[----:B------:R-:W-:-:S00]  /*0360*/  BRA `(.L_x_4) ;  /* 0xfffffffc00fc7947 */ /* 0x000fc0000383ffff */
[----:B------:R-:W-:-:S00]  /*0370*/  NOP ;  /* 0x0000000000007918 */ /* 0x000fc00000000000 */
        /* <DEDUP_REMOVED lines=8> */
.L_x_5:


//--------------------- .nv.shared.reserved.0     --------------------------
	.section	.nv.shared.reserved.0,"aw",@nobits
	.weak		__nv_reservedSMEM_offset_0_alias
	.size		__nv_reservedSMEM_offset_0_alias, 0, 64
	.other		__nv_reservedSMEM_offset_0_alias,@"STO_CUDA_RESERVED_SHARED STV_DEFAULT"
__nv_reservedSMEM_offset_0_alias:
	.zero		0
	.zero		64


//--------------------- .nv.constant0._Z7runningPby --------------------------
	.section	.nv.constant0._Z7runningPby,"a",@progbits
	.sectionflags	@""
	.align	4
.nv.constant0._Z7runningPby:
	.zero		912


//--------------------- SYMBOLS --------------------------

	.type		.nv.reservedSmem.offset0,@object
	.size		.nv.reservedSmem.offset0,0x4
